//
// Generated by NVIDIA NVVM Compiler
//
// Compiler Build ID: CL-36424714
// Cuda compilation tools, release 13.0, V13.0.88
// Based on NVVM 20.0.0
//

.version 9.0
.target sm_100
.address_size 64

	// .globl	_Z7kernel1PmS_S_
// _ZZ7kernel2PmS_S_E4Asub has been demoted
// _ZZ7kernel2PmS_S_E4Bsub has been demoted

.visible .entry _Z7kernel1PmS_S_(
	.param .u64 .ptr .align 1 _Z7kernel1PmS_S__param_0,
	.param .u64 .ptr .align 1 _Z7kernel1PmS_S__param_1,
	.param .u64 .ptr .align 1 _Z7kernel1PmS_S__param_2
)
{
	.reg .pred 	%p<2>;
	.reg .b32 	%r<9>;
	.reg .b64 	%rd<53>;

	ld.param.u64 	%rd13, [_Z7kernel1PmS_S__param_0];
	ld.param.u64 	%rd14, [_Z7kernel1PmS_S__param_1];
	ld.param.u64 	%rd11, [_Z7kernel1PmS_S__param_2];
	cvta.to.global.u64 	%rd15, %rd14;
	cvta.to.global.u64 	%rd16, %rd13;
	mov.u32 	%r1, %ctaid.y;
	mov.u32 	%r2, %ntid.y;
	mov.u32 	%r3, %tid.y;
	mad.lo.s32 	%r4, %r1, %r2, %r3;
	mov.u32 	%r5, %ctaid.x;
	mov.u32 	%r6, %ntid.x;
	mov.u32 	%r7, %tid.x;
	mad.lo.s32 	%r8, %r5, %r6, %r7;
	cvt.u64.u32 	%rd1, %r4;
	cvt.s64.s32 	%rd2, %r8;
	mul.wide.u32 	%rd17, %r4, 8192;
	add.s64 	%rd18, %rd17, %rd16;
	add.s64 	%rd3, %rd18, 32;
	mul.wide.s32 	%rd19, %r8, 8;
	add.s64 	%rd20, %rd19, %rd15;
	add.s64 	%rd50, %rd20, 32768;
	mov.b64 	%rd51, 0;
	mov.u64 	%rd52, %rd51;
$L__BB0_1:
	add.s64 	%rd21, %rd3, %rd51;
	ld.global.u64 	%rd22, [%rd21+-32];
	ld.global.u64 	%rd23, [%rd50+-32768];
	mad.lo.s64 	%rd24, %rd23, %rd22, %rd52;
	ld.global.u64 	%rd25, [%rd21+-24];
	ld.global.u64 	%rd26, [%rd50+-24576];
	mad.lo.s64 	%rd27, %rd26, %rd25, %rd24;
	ld.global.u64 	%rd28, [%rd21+-16];
	ld.global.u64 	%rd29, [%rd50+-16384];
	mad.lo.s64 	%rd30, %rd29, %rd28, %rd27;
	ld.global.u64 	%rd31, [%rd21+-8];
	ld.global.u64 	%rd32, [%rd50+-8192];
	mad.lo.s64 	%rd33, %rd32, %rd31, %rd30;
	ld.global.u64 	%rd34, [%rd21];
	ld.global.u64 	%rd35, [%rd50];
	mad.lo.s64 	%rd36, %rd35, %rd34, %rd33;
	ld.global.u64 	%rd37, [%rd21+8];
	ld.global.u64 	%rd38, [%rd50+8192];
	mad.lo.s64 	%rd39, %rd38, %rd37, %rd36;
	ld.global.u64 	%rd40, [%rd21+16];
	ld.global.u64 	%rd41, [%rd50+16384];
	mad.lo.s64 	%rd42, %rd41, %rd40, %rd39;
	ld.global.u64 	%rd43, [%rd21+24];
	ld.global.u64 	%rd44, [%rd50+24576];
	mad.lo.s64 	%rd52, %rd44, %rd43, %rd42;
	add.s64 	%rd51, %rd51, 64;
	add.s64 	%rd50, %rd50, 65536;
	setp.ne.s64 	%p1, %rd51, 8192;
	@%p1 bra 	$L__BB0_1;
	cvta.to.global.u64 	%rd45, %rd11;
	shl.b64 	%rd46, %rd1, 10;
	add.s64 	%rd47, %rd46, %rd2;
	shl.b64 	%rd48, %rd47, 3;
	add.s64 	%rd49, %rd45, %rd48;
	st.global.u64 	[%rd49], %rd52;
	ret;

}
	// .globl	_Z7kernel2PmS_S_
.visible .entry _Z7kernel2PmS_S_(
	.param .u64 .ptr .align 1 _Z7kernel2PmS_S__param_0,
	.param .u64 .ptr .align 1 _Z7kernel2PmS_S__param_1,
	.param .u64 .ptr .align 1 _Z7kernel2PmS_S__param_2
)
{
	.reg .pred 	%p<2>;
	.reg .b32 	%r<21>;
	.reg .b64 	%rd<36>;
	.reg .b64 	%fd<103>;
	// demoted variable
	.shared .align 8 .b8 _ZZ7kernel2PmS_S_E4Asub[8192];
	// demoted variable
	.shared .align 8 .b8 _ZZ7kernel2PmS_S_E4Bsub[8192];
	ld.param.u64 	%rd13, [_Z7kernel2PmS_S__param_0];
	ld.param.u64 	%rd14, [_Z7kernel2PmS_S__param_1];
	ld.param.u64 	%rd11, [_Z7kernel2PmS_S__param_2];
	cvta.to.global.u64 	%rd15, %rd14;
	cvta.to.global.u64 	%rd16, %rd13;
	mov.u32 	%r8, %ctaid.y;
	mov.u32 	%r9, %ntid.y;
	mov.u32 	%r10, %ctaid.x;
	mov.u32 	%r11, %ntid.x;
	mov.u32 	%r12, %tid.y;
	mov.u32 	%r13, %tid.x;
	mad.lo.s32 	%r14, %r8, %r9, %r12;
	cvt.u64.u32 	%rd1, %r14;
	shl.b32 	%r15, %r12, 8;
	mov.u32 	%r16, _ZZ7kernel2PmS_S_E4Asub;
	add.s32 	%r1, %r16, %r15;
	shl.b32 	%r17, %r13, 3;
	add.s32 	%r2, %r1, %r17;
	mad.lo.s32 	%r18, %r10, %r11, %r13;
	cvt.s64.s32 	%rd2, %r18;
	mov.u32 	%r19, _ZZ7kernel2PmS_S_E4Bsub;
	add.s32 	%r4, %r19, %r17;
	add.s32 	%r3, %r4, %r15;
	mul.wide.u32 	%rd17, %r12, 8192;
	mul.wide.s32 	%rd18, %r18, 8;
	add.s64 	%rd19, %rd17, %rd18;
	add.s64 	%rd34, %rd15, %rd19;
	mul.wide.u32 	%rd20, %r14, 8192;
	mul.wide.u32 	%rd21, %r13, 8;
	or.b64  	%rd22, %rd20, %rd21;
	add.s64 	%rd33, %rd16, %rd22;
	mov.b64 	%rd35, 0;
	mov.b32 	%r20, 0;
$L__BB1_1:
	ld.global.u64 	%rd23, [%rd33];
	cvt.rn.f64.u64 	%fd1, %rd23;
	st.shared.f64 	[%r2], %fd1;
	ld.global.u64 	%rd24, [%rd34];
	cvt.rn.f64.u64 	%fd2, %rd24;
	st.shared.f64 	[%r3], %fd2;
	bar.sync 	0;
	cvt.rn.f64.u64 	%fd3, %rd35;
	ld.shared.f64 	%fd4, [%r1];
	ld.shared.f64 	%fd5, [%r4];
	fma.rn.f64 	%fd6, %fd4, %fd5, %fd3;
	ld.shared.f64 	%fd7, [%r1+8];
	ld.shared.f64 	%fd8, [%r4+256];
	fma.rn.f64 	%fd9, %fd7, %fd8, %fd6;
	ld.shared.f64 	%fd10, [%r1+16];
	ld.shared.f64 	%fd11, [%r4+512];
	fma.rn.f64 	%fd12, %fd10, %fd11, %fd9;
	ld.shared.f64 	%fd13, [%r1+24];
	ld.shared.f64 	%fd14, [%r4+768];
	fma.rn.f64 	%fd15, %fd13, %fd14, %fd12;
	ld.shared.f64 	%fd16, [%r1+32];
	ld.shared.f64 	%fd17, [%r4+1024];
	fma.rn.f64 	%fd18, %fd16, %fd17, %fd15;
	ld.shared.f64 	%fd19, [%r1+40];
	ld.shared.f64 	%fd20, [%r4+1280];
	fma.rn.f64 	%fd21, %fd19, %fd20, %fd18;
	ld.shared.f64 	%fd22, [%r1+48];
	ld.shared.f64 	%fd23, [%r4+1536];
	fma.rn.f64 	%fd24, %fd22, %fd23, %fd21;
	ld.shared.f64 	%fd25, [%r1+56];
	ld.shared.f64 	%fd26, [%r4+1792];
	fma.rn.f64 	%fd27, %fd25, %fd26, %fd24;
	cvt.rzi.u64.f64 	%rd25, %fd27;
	cvt.rn.f64.u64 	%fd28, %rd25;
	ld.shared.f64 	%fd29, [%r1+64];
	ld.shared.f64 	%fd30, [%r4+2048];
	fma.rn.f64 	%fd31, %fd29, %fd30, %fd28;
	ld.shared.f64 	%fd32, [%r1+72];
	ld.shared.f64 	%fd33, [%r4+2304];
	fma.rn.f64 	%fd34, %fd32, %fd33, %fd31;
	ld.shared.f64 	%fd35, [%r1+80];
	ld.shared.f64 	%fd36, [%r4+2560];
	fma.rn.f64 	%fd37, %fd35, %fd36, %fd34;
	ld.shared.f64 	%fd38, [%r1+88];
	ld.shared.f64 	%fd39, [%r4+2816];
	fma.rn.f64 	%fd40, %fd38, %fd39, %fd37;
	ld.shared.f64 	%fd41, [%r1+96];
	ld.shared.f64 	%fd42, [%r4+3072];
	fma.rn.f64 	%fd43, %fd41, %fd42, %fd40;
	ld.shared.f64 	%fd44, [%r1+104];
	ld.shared.f64 	%fd45, [%r4+3328];
	fma.rn.f64 	%fd46, %fd44, %fd45, %fd43;
	ld.shared.f64 	%fd47, [%r1+112];
	ld.shared.f64 	%fd48, [%r4+3584];
	fma.rn.f64 	%fd49, %fd47, %fd48, %fd46;
	ld.shared.f64 	%fd50, [%r1+120];
	ld.shared.f64 	%fd51, [%r4+3840];
	fma.rn.f64 	%fd52, %fd50, %fd51, %fd49;
	cvt.rzi.u64.f64 	%rd26, %fd52;
	cvt.rn.f64.u64 	%fd53, %rd26;
	ld.shared.f64 	%fd54, [%r1+128];
	ld.shared.f64 	%fd55, [%r4+4096];
	fma.rn.f64 	%fd56, %fd54, %fd55, %fd53;
	ld.shared.f64 	%fd57, [%r1+136];
	ld.shared.f64 	%fd58, [%r4+4352];
	fma.rn.f64 	%fd59, %fd57, %fd58, %fd56;
	ld.shared.f64 	%fd60, [%r1+144];
	ld.shared.f64 	%fd61, [%r4+4608];
	fma.rn.f64 	%fd62, %fd60, %fd61, %fd59;
	ld.shared.f64 	%fd63, [%r1+152];
	ld.shared.f64 	%fd64, [%r4+4864];
	fma.rn.f64 	%fd65, %fd63, %fd64, %fd62;
	ld.shared.f64 	%fd66, [%r1+160];
	ld.shared.f64 	%fd67, [%r4+5120];
	fma.rn.f64 	%fd68, %fd66, %fd67, %fd65;
	ld.shared.f64 	%fd69, [%r1+168];
	ld.shared.f64 	%fd70, [%r4+5376];
	fma.rn.f64 	%fd71, %fd69, %fd70, %fd68;
	ld.shared.f64 	%fd72, [%r1+176];
	ld.shared.f64 	%fd73, [%r4+5632];
	fma.rn.f64 	%fd74, %fd72, %fd73, %fd71;
	ld.shared.f64 	%fd75, [%r1+184];
	ld.shared.f64 	%fd76, [%r4+5888];
	fma.rn.f64 	%fd77, %fd75, %fd76, %fd74;
	cvt.rzi.u64.f64 	%rd27, %fd77;
	cvt.rn.f64.u64 	%fd78, %rd27;
	ld.shared.f64 	%fd79, [%r1+192];
	ld.shared.f64 	%fd80, [%r4+6144];
	fma.rn.f64 	%fd81, %fd79, %fd80, %fd78;
	ld.shared.f64 	%fd82, [%r1+200];
	ld.shared.f64 	%fd83, [%r4+6400];
	fma.rn.f64 	%fd84, %fd82, %fd83, %fd81;
	ld.shared.f64 	%fd85, [%r1+208];
	ld.shared.f64 	%fd86, [%r4+6656];
	fma.rn.f64 	%fd87, %fd85, %fd86, %fd84;
	ld.shared.f64 	%fd88, [%r1+216];
	ld.shared.f64 	%fd89, [%r4+6912];
	fma.rn.f64 	%fd90, %fd88, %fd89, %fd87;
	ld.shared.f64 	%fd91, [%r1+224];
	ld.shared.f64 	%fd92, [%r4+7168];
	fma.rn.f64 	%fd93, %fd91, %fd92, %fd90;
	ld.shared.f64 	%fd94, [%r1+232];
	ld.shared.f64 	%fd95, [%r4+7424];
	fma.rn.f64 	%fd96, %fd94, %fd95, %fd93;
	ld.shared.f64 	%fd97, [%r1+240];
	ld.shared.f64 	%fd98, [%r4+7680];
	fma.rn.f64 	%fd99, %fd97, %fd98, %fd96;
	ld.shared.f64 	%fd100, [%r1+248];
	ld.shared.f64 	%fd101, [%r4+7936];
	fma.rn.f64 	%fd102, %fd100, %fd101, %fd99;
	cvt.rzi.u64.f64 	%rd35, %fd102;
	bar.sync 	0;
	add.s32 	%r20, %r20, 1;
	add.s64 	%rd34, %rd34, 262144;
	add.s64 	%rd33, %rd33, 256;
	setp.ne.s32 	%p1, %r20, 32;
	@%p1 bra 	$L__BB1_1;
	cvta.to.global.u64 	%rd28, %rd11;
	shl.b64 	%rd29, %rd1, 10;
	add.s64 	%rd30, %rd29, %rd2;
	shl.b64 	%rd31, %rd30, 3;
	add.s64 	%rd32, %rd28, %rd31;
	st.global.u64 	[%rd32], %rd35;
	ret;

}


// ===== COMPILED SASS (sm_100) =====

	.target	sm_100

	.elftype	@"ET_EXEC"


//--------------------- .note.nv.tkinfo           --------------------------
	.section	.note.nv.tkinfo,"",@"SHT_NOTE"
	.sectionflags	@"SHF_NOTE_NV_TKINFO"
	.tkinfo
        /*0018*/ 	.word	0x00000002
        /*0030*/ 	.string	""
        /*0030*/ 	.string	"ptxas"
        /*0030*/ 	.string	"Cuda compilation tools, release 13.0, V13.0.88"
        /*0030*/ 	.string	"Build cuda_13.0.r13.0/compiler.36424714_0"
        /*0030*/ 	.string	"-arch sm_100 -m 64 "



//--------------------- .note.nv.cuinfo           --------------------------
	.section	.note.nv.cuinfo,"",@"SHT_NOTE"
	.sectionflags	@"SHF_NOTE_NV_CUINFO"
        /*0018*/ 	.short	0x0002
        /*001a*/ 	.short	0x0064
        /*001c*/ 	.short	0x0082
	.zero		2


//--------------------- .nv.info                  --------------------------
	.section	.nv.info,"",@"SHT_CUDA_INFO"
	.align	4


	//----- nvinfo : EIATTR_REGCOUNT
	.align		4
        /*0000*/ 	.byte	0x04, 0x2f
        /*0002*/ 	.short	(.L_1 - .L_0)
	.align		4
.L_0:
        /*0004*/ 	.word	index@(_Z7kernel1PmS_S_)
        /*0008*/ 	.word	0x00000020


	//----- nvinfo : EIATTR_FRAME_SIZE
	.align		4
.L_1:
        /*000c*/ 	.byte	0x04, 0x11
        /*000e*/ 	.short	(.L_3 - .L_2)
	.align		4
.L_2:
        /*0010*/ 	.word	index@(_Z7kernel1PmS_S_)
        /*0014*/ 	.word	0x00000000


	//----- nvinfo : EIATTR_REGCOUNT
	.align		4
.L_3:
        /*0018*/ 	.byte	0x04, 0x2f
        /*001a*/ 	.short	(.L_5 - .L_4)
	.align		4
.L_4:
        /*001c*/ 	.word	index@(_Z7kernel2PmS_S_)
        /*0020*/ 	.word	0x00000020


	//----- nvinfo : EIATTR_FRAME_SIZE
	.align		4
.L_5:
        /*0024*/ 	.byte	0x04, 0x11
        /*0026*/ 	.short	(.L_7 - .L_6)
	.align		4
.L_6:
        /*0028*/ 	.word	index@(_Z7kernel2PmS_S_)
        /*002c*/ 	.word	0x00000000


	//----- nvinfo : EIATTR_MIN_STACK_SIZE
	.align		4
.L_7:
        /*0030*/ 	.byte	0x04, 0x12
        /*0032*/ 	.short	(.L_9 - .L_8)
	.align		4
.L_8:
        /*0034*/ 	.word	index@(_Z7kernel2PmS_S_)
        /*0038*/ 	.word	0x00000000


	//----- nvinfo : EIATTR_MIN_STACK_SIZE
	.align		4
.L_9:
        /*003c*/ 	.byte	0x04, 0x12
        /*003e*/ 	.short	(.L_11 - .L_10)
	.align		4
.L_10:
        /*0040*/ 	.word	index@(_Z7kernel1PmS_S_)
        /*0044*/ 	.word	0x00000000
.L_11:


//--------------------- .nv.compat                --------------------------
	.section	.nv.compat,"",@"SHT_CUDA_COMPAT_INFO"
	.align	4
        /*0000*/ 	.byte	0x02, 0x09, 0x00, 0x00, 0x02, 0x02, 0x01, 0x00, 0x02, 0x05, 0x05, 0x00, 0x03, 0x07, 0x01, 0x01
        /*0010*/ 	.byte	0x02, 0x03, 0x00, 0x00, 0x02, 0x06, 0x01, 0x00, 0x04, 0x0b, 0x08, 0x00, 0x01, 0x00, 0x00, 0x00
        /*0020*/ 	.byte	0x00, 0x00, 0x00, 0x00


//--------------------- .nv.info._Z7kernel2PmS_S_ --------------------------
	.section	.nv.info._Z7kernel2PmS_S_,"",@"SHT_CUDA_INFO"
	.sectionflags	@""
	.align	4


	//----- nvinfo : EIATTR_CUDA_API_VERSION
	.align		4
        /*0000*/ 	.byte	0x04, 0x37
        /*0002*/ 	.short	(.L_13 - .L_12)
.L_12:
        /*0004*/ 	.word	0x00000082


	//----- nvinfo : EIATTR_KPARAM_INFO
	.align		4
.L_13:
        /*0008*/ 	.byte	0x04, 0x17
        /*000a*/ 	.short	(.L_15 - .L_14)
.L_14:
        /*000c*/ 	.word	0x00000000
        /*0010*/ 	.short	0x0002
        /*0012*/ 	.short	0x0010
        /*0014*/ 	.byte	0x00, 0xf5, 0x21, 0x00


	//----- nvinfo : EIATTR_KPARAM_INFO
	.align		4
.L_15:
        /*0018*/ 	.byte	0x04, 0x17
        /*001a*/ 	.short	(.L_17 - .L_16)
.L_16:
        /*001c*/ 	.word	0x00000000
        /*0020*/ 	.short	0x0001
        /*0022*/ 	.short	0x0008
        /*0024*/ 	.byte	0x00, 0xf5, 0x21, 0x00


	//----- nvinfo : EIATTR_KPARAM_INFO
	.align		4
.L_17:
        /*0028*/ 	.byte	0x04, 0x17
        /*002a*/ 	.short	(.L_19 - .L_18)
.L_18:
        /*002c*/ 	.word	0x00000000
        /*0030*/ 	.short	0x0000
        /*0032*/ 	.short	0x0000
        /*0034*/ 	.byte	0x00, 0xf5, 0x21, 0x00


	//----- nvinfo : EIATTR_SPARSE_MMA_MASK
	.align		4
.L_19:
        /*0038*/ 	.byte	0x03, 0x50
        /*003a*/ 	.short	0x0000


	//----- nvinfo : EIATTR_MAXREG_COUNT
	.align		4
        /*003c*/ 	.byte	0x03, 0x1b
        /*003e*/ 	.short	0x00ff


	//----- nvinfo : EIATTR_NUM_BARRIERS
	.align		4
        /*0040*/ 	.byte	0x02, 0x4c
        /*0042*/ 	.byte	0x01
	.zero		1


	//----- nvinfo : EIATTR_MERCURY_ISA_VERSION
	.align		4
        /*0044*/ 	.byte	0x03, 0x5f
        /*0046*/ 	.short	0x0101


	//----- nvinfo : EIATTR_VRC_CTA_INIT_COUNT
	.align		4
        /*0048*/ 	.byte	0x02, 0x4a
	.zero		1
	.zero		1


	//----- nvinfo : EIATTR_EXIT_INSTR_OFFSETS
	.align		4
        /*004c*/ 	.byte	0x04, 0x1c
        /*004e*/ 	.short	(.L_21 - .L_20)


	//   ....[0]....
.L_20:
        /*0050*/ 	.word	0x00000900


	//----- nvinfo : EIATTR_CBANK_PARAM_SIZE
	.align		4
.L_21:
        /*0054*/ 	.byte	0x03, 0x19
        /*0056*/ 	.short	0x0018


	//----- nvinfo : EIATTR_PARAM_CBANK
	.align		4
        /*0058*/ 	.byte	0x04, 0x0a
        /*005a*/ 	.short	(.L_23 - .L_22)
	.align		4
.L_22:
        /*005c*/ 	.word	index@(.nv.constant0._Z7kernel2PmS_S_)
        /*0060*/ 	.short	0x0380
        /*0062*/ 	.short	0x0018


	//----- nvinfo : EIATTR_SW_WAR
	.align		4
.L_23:
        /*0064*/ 	.byte	0x04, 0x36
        /*0066*/ 	.short	(.L_25 - .L_24)
.L_24:
        /*0068*/ 	.word	0x00000008
.L_25:


//--------------------- .nv.info._Z7kernel1PmS_S_ --------------------------
	.section	.nv.info._Z7kernel1PmS_S_,"",@"SHT_CUDA_INFO"
	.sectionflags	@""
	.align	4


	//----- nvinfo : EIATTR_CUDA_API_VERSION
	.align		4
        /*0000*/ 	.byte	0x04, 0x37
        /*0002*/ 	.short	(.L_27 - .L_26)
.L_26:
        /*0004*/ 	.word	0x00000082


	//----- nvinfo : EIATTR_KPARAM_INFO
	.align		4
.L_27:
        /*0008*/ 	.byte	0x04, 0x17
        /*000a*/ 	.short	(.L_29 - .L_28)
.L_28:
        /*000c*/ 	.word	0x00000000
        /*0010*/ 	.short	0x0002
        /*0012*/ 	.short	0x0010
        /*0014*/ 	.byte	0x00, 0xf5, 0x21, 0x00


	//----- nvinfo : EIATTR_KPARAM_INFO
	.align		4
.L_29:
        /*0018*/ 	.byte	0x04, 0x17
        /*001a*/ 	.short	(.L_31 - .L_30)
.L_30:
        /*001c*/ 	.word	0x00000000
        /*0020*/ 	.short	0x0001
        /*0022*/ 	.short	0x0008
        /*0024*/ 	.byte	0x00, 0xf5, 0x21, 0x00


	//----- nvinfo : EIATTR_KPARAM_INFO
	.align		4
.L_31:
        /*0028*/ 	.byte	0x04, 0x17
        /*002a*/ 	.short	(.L_33 - .L_32)
.L_32:
        /*002c*/ 	.word	0x00000000
        /*0030*/ 	.short	0x0000
        /*0032*/ 	.short	0x0000
        /*0034*/ 	.byte	0x00, 0xf5, 0x21, 0x00


	//----- nvinfo : EIATTR_SPARSE_MMA_MASK
	.align		4
.L_33:
        /*0038*/ 	.byte	0x03, 0x50
        /*003a*/ 	.short	0x0000


	//----- nvinfo : EIATTR_MAXREG_COUNT
	.align		4
        /*003c*/ 	.byte	0x03, 0x1b
        /*003e*/ 	.short	0x00ff


	//----- nvinfo : EIATTR_MERCURY_ISA_VERSION
	.align		4
        /*0040*/ 	.byte	0x03, 0x5f
        /*0042*/ 	.short	0x0101


	//----- nvinfo : EIATTR_VRC_CTA_INIT_COUNT
	.align		4
        /*0044*/ 	.byte	0x02, 0x4a
	.zero		1
	.zero		1


	//----- nvinfo : EIATTR_EXIT_INSTR_OFFSETS
	.align		4
        /*0048*/ 	.byte	0x04, 0x1c
        /*004a*/ 	.short	(.L_35 - .L_34)


	//   ....[0]....
.L_34:
        /*004c*/ 	.word	0x00001a70


	//----- nvinfo : EIATTR_CBANK_PARAM_SIZE
	.align		4
.L_35:
        /*0050*/ 	.byte	0x03, 0x19
        /*0052*/ 	.short	0x0018


	//----- nvinfo : EIATTR_PARAM_CBANK
	.align		4
        /*0054*/ 	.byte	0x04, 0x0a
        /*0056*/ 	.short	(.L_37 - .L_36)
	.align		4
.L_36:
        /*0058*/ 	.word	index@(.nv.constant0._Z7kernel1PmS_S_)
        /*005c*/ 	.short	0x0380
        /*005e*/ 	.short	0x0018


	//----- nvinfo : EIATTR_SW_WAR
	.align		4
.L_37:
        /*0060*/ 	.byte	0x04, 0x36
        /*0062*/ 	.short	(.L_39 - .L_38)
.L_38:
        /*0064*/ 	.word	0x00000008
.L_39:


//--------------------- .nv.callgraph             --------------------------
	.section	.nv.callgraph,"",@"SHT_CUDA_CALLGRAPH"
	.align	4
	.sectionentsize	8
	.align		4
        /*0000*/ 	.word	0x00000000
	.align		4
        /*0004*/ 	.word	0xffffffff
	.align		4
        /*0008*/ 	.word	0x00000000
	.align		4
        /*000c*/ 	.word	0xfffffffe
	.align		4
        /*0010*/ 	.word	0x00000000
	.align		4
        /*0014*/ 	.word	0xfffffffd
	.align		4
        /*0018*/ 	.word	0x00000000
	.align		4
        /*001c*/ 	.word	0xfffffffc


//--------------------- .text._Z7kernel2PmS_S_    --------------------------
	.section	.text._Z7kernel2PmS_S_,"ax",@progbits
	.align	128
        .global         _Z7kernel2PmS_S_
        .type           _Z7kernel2PmS_S_,@function
        .size           _Z7kernel2PmS_S_,(.L_x_4 - _Z7kernel2PmS_S_)
        .other          _Z7kernel2PmS_S_,@"STO_CUDA_ENTRY STV_DEFAULT"
_Z7kernel2PmS_S_:
.text._Z7kernel2PmS_S_:
[----:B------:R-:W-:Y:S01]  /*0000*/  LDC R1, c[0x0][0x37c] ;  /* 0x0000df00ff017b82 */ /* 0x000fe20000000800 */
[----:B------:R-:W0:Y:S07]  /*0010*/  S2R R17, SR_TID.X ;  /* 0x0000000000117919 */ /* 0x000e2e0000002100 */
[----:B------:R-:W1:Y:S01]  /*0020*/  LDC R19, c[0x0][0x364] ;  /* 0x0000d900ff137b82 */ /* 0x000e620000000800 */
[----:B------:R-:W2:Y:S01]  /*0030*/  LDCU.128 UR12, c[0x0][0x380] ;  /* 0x00007000ff0c77ac */ /* 0x000ea20008000c00 */
[----:B------:R-:W-:Y:S01]  /*0040*/  CS2R R26, SRZ ;  /* 0x00000000001a7805 */ /* 0x000fe2000001ff00 */
[----:B------:R-:W1:Y:S01]  /*0050*/  S2R R8, SR_TID.Y ;  /* 0x0000000000087919 */ /* 0x000e620000002200 */
[----:B------:R-:W3:Y:S04]  /*0060*/  LDCU.64 UR8, c[0x0][0x358] ;  /* 0x00006b00ff0877ac */ /* 0x000ee80008000a00 */
[----:B------:R-:W4:Y:S08]  /*0070*/  S2UR UR5, SR_CTAID.X ;  /* 0x00000000000579c3 */ /* 0x000f300000002500 */
[----:B------:R-:W4:Y:S08]  /*0080*/  LDC R16, c[0x0][0x360] ;  /* 0x0000d800ff107b82 */ /* 0x000f300000000800 */
[----:B------:R-:W1:Y:S01]  /*0090*/  S2UR UR4, SR_CTAID.Y ;  /* 0x00000000000479c3 */ /* 0x000e620000002600 */
[----:B0-----:R-:W-:-:S07]  /*00a0*/  IMAD.WIDE.U32 R6, R17, 0x8, RZ ;  /* 0x0000000811067825 */ /* 0x001fce00078e00ff */
[----:B------:R-:W0:Y:S01]  /*00b0*/  S2UR UR6, SR_CgaCtaId ;  /* 0x00000000000679c3 */ /* 0x000e220000008800 */
[----:B----4-:R-:W-:-:S04]  /*00c0*/  IMAD R16, R16, UR5, R17 ;  /* 0x0000000510107c24 */ /* 0x010fc8000f8e0211 */
[----:B------:R-:W-:-:S04]  /*00d0*/  IMAD.WIDE R2, R16, 0x8, RZ ;  /* 0x0000000810027825 */ /* 0x000fc800078e02ff */
[----:B-1----:R-:W-:Y:S01]  /*00e0*/  IMAD R19, R19, UR4, R8 ;  /* 0x0000000413137c24 */ /* 0x002fe2000f8e0208 */
[----:B------:R-:W-:Y:S01]  /*00f0*/  UMOV UR4, 0x400 ;  /* 0x0000040000047882 */ /* 0x000fe20000000000 */
[----:B------:R-:W-:Y:S01]  /*0100*/  IMAD.WIDE.U32 R2, R8, 0x2000, R2 ;  /* 0x0000200008027825 */ /* 0x000fe200078e0002 */
[----:B------:R-:W-:-:S03]  /*0110*/  UIADD3 UR5, UPT, UPT, UR4, 0x2000, URZ ;  /* 0x0000200004057890 */ /* 0x000fc6000fffe0ff */
[----:B------:R-:W-:Y:S01]  /*0120*/  IMAD.WIDE.U32 R4, R19, 0x2000, RZ ;  /* 0x0000200013047825 */ /* 0x000fe200078e00ff */
[----:B--2---:R-:W-:Y:S01]  /*0130*/  IADD3 R0, P0, PT, R2, UR14, RZ ;  /* 0x0000000e02007c10 */ /* 0x004fe2000ff1e0ff */
[----:B0-----:R-:W-:Y:S02]  /*0140*/  ULEA UR4, UR6, UR4, 0x18 ;  /* 0x0000000406047291 */ /* 0x001fe4000f8ec0ff */
[----:B------:R-:W-:Y:S01]  /*0150*/  ULEA UR5, UR6, UR5, 0x18 ;  /* 0x0000000506057291 */ /* 0x000fe2000f8ec0ff */
[----:B------:R-:W-:Y:S02]  /*0160*/  LOP3.LUT R4, R4, R6, RZ, 0xfc, !PT ;  /* 0x0000000604047212 */ /* 0x000fe400078efcff */
[----:B------:R-:W-:Y:S02]  /*0170*/  LOP3.LUT R6, R5, R7, RZ, 0xfc, !PT ;  /* 0x0000000705067212 */ /* 0x000fe400078efcff */
[----:B------:R-:W-:Y:S02]  /*0180*/  IADD3 R2, P1, PT, R4, UR12, RZ ;  /* 0x0000000c04027c10 */ /* 0x000fe4000ff3e0ff */
[----:B------:R-:W-:Y:S01]  /*0190*/  LEA R18, R8, UR4, 0x8 ;  /* 0x0000000408127c11 */ /* 0x000fe2000f8e40ff */
[----:B------:R-:W-:Y:S01]  /*01a0*/  UMOV UR4, URZ ;  /* 0x000000ff00047c82 */ /* 0x000fe20008000000 */
[----:B------:R-:W-:-:S02]  /*01b0*/  LEA R7, R17, UR5, 0x3 ;  /* 0x0000000511077c11 */ /* 0x000fc4000f8e18ff */
[----:B------:R-:W-:Y:S01]  /*01c0*/  IADD3.X R5, PT, PT, R3, UR15, RZ, P0, !PT ;  /* 0x0000000f03057c10 */ /* 0x000fe200087fe4ff */
[----:B------:R-:W-:Y:S01]  /*01d0*/  IMAD R17, R17, 0x8, R18 ;  /* 0x0000000811117824 */ /* 0x000fe200078e0212 */
[----:B------:R-:W-:Y:S01]  /*01e0*/  IADD3.X R3, PT, PT, R6, UR13, RZ, P1, !PT ;  /* 0x0000000d06037c10 */ /* 0x000fe20008ffe4ff */
[----:B------:R-:W-:Y:S01]  /*01f0*/  IMAD R6, R8, 0x100, R7 ;  /* 0x0000010008067824 */ /* 0x000fe200078e0207 */
[----:B---3--:R-:W-:-:S07]  /*0200*/  SHF.R.S32.HI R4, RZ, 0x1f, R16 ;  /* 0x0000001fff047819 */ /* 0x008fce0000011410 */
.L_x_0:
[----:B------:R-:W-:Y:S01]  /*0210*/  IMAD.MOV.U32 R22, RZ, RZ, R0 ;  /* 0x000000ffff167224 */ /* 0x000fe200078e0000 */
[----:B------:R-:W2:Y:S01]  /*0220*/  LDG.E.64 R28, desc[UR8][R2.64] ;  /* 0x00000008021c7981 */ /* 0x000ea2000c1e1b00 */
[----:B------:R-:W-:-:S06]  /*0230*/  IMAD.MOV.U32 R23, RZ, RZ, R5 ;  /* 0x000000ffff177224 */ /* 0x000fcc00078e0005 */
[----:B------:R-:W3:Y:S01]  /*0240*/  LDG.E.64 R22, desc[UR8][R22.64] ;  /* 0x0000000816167981 */ /* 0x000ee2000c1e1b00 */
[----:B-1----:R-:W-:Y:S08]  /*0250*/  I2F.F64.U64 R10, R26 ;  /* 0x0000001a000a7312 */ /* 0x002ff00000301800 */
[----:B0-2---:R-:W0:Y:S08]  /*0260*/  I2F.F64.U64 R28, R28 ;  /* 0x0000001c001c7312 */ /* 0x005e300000301800 */
[----:B---3--:R-:W1:Y:S01]  /*0270*/  I2F.F64.U64 R20, R22 ;  /* 0x0000001600147312 */ /* 0x008e620000301800 */
[----:B0-----:R-:W-:Y:S04]  /*0280*/  STS.64 [R17], R28 ;  /* 0x0000001c11007388 */ /* 0x001fe80000000a00 */
[----:B-1----:R-:W-:Y:S01]  /*0290*/  STS.64 [R6], R20 ;  /* 0x0000001406007388 */ /* 0x002fe20000000a00 */
[----:B------:R-:W-:Y:S06]  /*02a0*/  BAR.SYNC.DEFER_BLOCKING 0x0 ;  /* 0x0000000000007b1d */ /* 0x000fec0000010000 */
[----:B------:R-:W-:Y:S04]  /*02b0*/  LDS.64 R8, [R7] ;  /* 0x0000000007087984 */ /* 0x000fe80000000a00 */
[----:B------:R-:W0:Y:S04]  /*02c0*/  LDS.128 R12, [R18] ;  /* 0x00000000120c7984 */ /* 0x000e280000000c00 */
[----:B------:R-:W1:Y:S04]  /*02d0*/  LDS.64 R20, [R7+0x100] ;  /* 0x0001000007147984 */ /* 0x000e680000000a00 */
[----:B------:R-:W-:Y:S04]  /*02e0*/  LDS.64 R24, [R7+0x200] ;  /* 0x0002000007187984 */ /* 0x000fe80000000a00 */
[----:B------:R-:W-:Y:S01]  /*02f0*/  LDS.64 R22, [R7+0x300] ;  /* 0x0003000007167984 */ /* 0x000fe20000000a00 */
[----:B0-----:R-:W-:-:S03]  /*0300*/  DFMA R12, R12, R8, R10 ;  /* 0x000000080c0c722b */ /* 0x001fc6000000000a */
[----:B------:R-:W0:Y:S05]  /*0310*/  LDS.128 R8, [R18+0x10] ;  /* 0x0000100012087984 */ /* 0x000e2a0000000c00 */
[----:B-1----:R-:W-:Y:S01]  /*0320*/  DFMA R14, R20, R14, R12 ;  /* 0x0000000e140e722b */ /* 0x002fe2000000000c */
[----:B------:R-:W-:Y:S07]  /*0330*/  LDS.64 R20, [R7+0x400] ;  /* 0x0004000007147984 */ /* 0x000fee0000000a00 */
[----:B0-----:R-:W-:-:S02]  /*0340*/  DFMA R8, R8, R24, R14 ;  /* 0x000000180808722b */ /* 0x001fc4000000000e */
[----:B------:R-:W0:Y:S04]  /*0350*/  LDS.128 R12, [R18+0x20] ;  /* 0x00002000120c7984 */ /* 0x000e280000000c00 */
[----:B------:R-:W1:Y:S02]  /*0360*/  LDS.64 R24, [R7+0x500] ;  /* 0x0005000007187984 */ /* 0x000e640000000a00 */
[----:B------:R-:W-:Y:S02]  /*0370*/  DFMA R10, R22, R10, R8 ;  /* 0x0000000a160a722b */ /* 0x000fe40000000008 */
[----:B------:R-:W-:Y:S06]  /*0380*/  LDS.64 R22, [R7+0x600] ;  /* 0x0006000007167984 */ /* 0x000fec0000000a00 */
[----:B0-----:R-:W-:-:S02]  /*0390*/  DFMA R12, R12, R20, R10 ;  /* 0x000000140c0c722b */ /* 0x001fc4000000000a */
[----:B------:R-:W0:Y:S04]  /*03a0*/  LDS.128 R8, [R18+0x30] ;  /* 0x0000300012087984 */ /* 0x000e280000000c00 */
[----:B------:R-:W2:Y:S02]  /*03b0*/  LDS.64 R20, [R7+0x700] ;  /* 0x0007000007147984 */ /* 0x000ea40000000a00 */
[----:B-1----:R-:W-:Y:S02]  /*03c0*/  DFMA R12, R24, R14, R12 ;  /* 0x0000000e180c722b */ /* 0x002fe4000000000c */
[----:B------:R-:W-:Y:S06]  /*03d0*/  LDS.64 R24, [R7+0xa00] ;  /* 0x000a000007187984 */ /* 0x000fec0000000a00 */
[----:B0-----:R-:W-:Y:S01]  /*03e0*/  DFMA R22, R8, R22, R12 ;  /* 0x000000160816722b */ /* 0x001fe2000000000c */
[----:B------:R-:W-:Y:S04]  /*03f0*/  LDS.64 R8, [R7+0x800] ;  /* 0x0008000007087984 */ /* 0x000fe80000000a00 */
[----:B------:R-:W0:Y:S03]  /*0400*/  LDS.128 R12, [R18+0x40] ;  /* 0x00004000120c7984 */ /* 0x000e260000000c00 */
[----:B--2---:R-:W-:Y:S01]  /*0410*/  DFMA R26, R20, R10, R22 ;  /* 0x0000000a141a722b */ /* 0x004fe20000000016 */
[----:B------:R-:W1:Y:S04]  /*0420*/  LDS.64 R20, [R7+0x900] ;  /* 0x0009000007147984 */ /* 0x000e680000000a00 */
[----:B------:R-:W-:Y:S05]  /*0430*/  LDS.64 R22, [R7+0xb00] ;  /* 0x000b000007167984 */ /* 0x000fea0000000a00 */
[----:B------:R-:W2:Y:S08]  /*0440*/  F2I.U64.F64.TRUNC R26, R26 ;  /* 0x0000001a001a7311 */ /* 0x000eb0000030d800 */
[----:B--2---:R-:W0:Y:S02]  /*0450*/  I2F.F64.U64 R10, R26 ;  /* 0x0000001a000a7312 */ /* 0x004e240000301800 */
[----:B0-----:R-:W-:Y:S01]  /*0460*/  DFMA R12, R12, R8, R10 ;  /* 0x000000080c0c722b */ /* 0x001fe2000000000a */
[----:B------:R-:W0:Y:S07]  /*0470*/  LDS.128 R8, [R18+0x50] ;  /* 0x0000500012087984 */ /* 0x000e2e0000000c00 */
        /* <DEDUP_REMOVED lines=45> */
[----:B------:R-:W1:Y:S07]  /*0750*/  LDS.64 R20, [R7+0x1b00] ;  /* 0x001b000007147984 */ /* 0x000e6e0000000a00 */
[----:B0-----:R-:W-:-:S02]  /*0760*/  DFMA R8, R8, R22, R14 ;  /* 0x000000160808722b */ /* 0x001fc4000000000e */
[----:B------:R-:W0:Y:S04]  /*0770*/  LDS.128 R12, [R18+0xe0] ;  /* 0x0000e000120c7984 */ /* 0x000e280000000c00 */
[----:B------:R-:W2:Y:S02]  /*0780*/  LDS.64 R22, [R7+0x1d00] ;  /* 0x001d000007167984 */ /* 0x000ea40000000a00 */
[----:B-1----:R-:W-:Y:S02]  /*0790*/  DFMA R10, R20, R10, R8 ;  /* 0x0000000a140a722b */ /* 0x002fe40000000008 */
[----:B------:R-:W-:Y:S06]  /*07a0*/  LDS.64 R20, [R7+0x1e00] ;  /* 0x001e000007147984 */ /* 0x000fec0000000a00 */
[----:B0-----:R-:W-:-:S02]  /*07b0*/  DFMA R24, R12, R24, R10 ;  /* 0x000000180c18722b */ /* 0x001fc4000000000a */
[----:B------:R-:W0:Y:S04]  /*07c0*/  LDS.128 R8, [R18+0xf0] ;  /* 0x0000f00012087984 */ /* 0x000e280000000c00 */
[----:B------:R-:W1:Y:S02]  /*07d0*/  LDS.64 R12, [R7+0x1f00] ;  /* 0x001f0000070c7984 */ /* 0x000e640000000a00 */
[----:B--2---:R-:W-:Y:S01]  /*07e0*/  DFMA R14, R22, R14, R24 ;  /* 0x0000000e160e722b */ /* 0x004fe20000000018 */
[----:B------:R-:W-:-:S04]  /*07f0*/  UIADD3 UR4, UPT, UPT, UR4, 0x1, URZ ;  /* 0x0000000104047890 */ /* 0x000fc8000fffe0ff */
[----:B------:R-:W-:Y:S01]  /*0800*/  UISETP.NE.AND UP0, UPT, UR4, 0x20, UPT ;  /* 0x000000200400788c */ /* 0x000fe2000bf05270 */
[----:B------:R-:W-:Y:S01]  /*0810*/  BAR.SYNC.DEFER_BLOCKING 0x0 ;  /* 0x0000000000007b1d */ /* 0x000fe20000010000 */
[----:B------:R-:W-:Y:S02]  /*0820*/  IADD3 R2, P1, PT, R2, 0x100, RZ ;  /* 0x0000010002027810 */ /* 0x000fe40007f3e0ff */
[----:B------:R-:W-:-:S03]  /*0830*/  IADD3 R0, P0, PT, R0, 0x40000, RZ ;  /* 0x0004000000007810 */ /* 0x000fc60007f1e0ff */
[----:B0-----:R-:W-:-:S08]  /*0840*/  DFMA R8, R8, R20, R14 ;  /* 0x000000140808722b */ /* 0x001fd0000000000e */
[----:B-1----:R-:W-:-:S06]  /*0850*/  DFMA R8, R12, R10, R8 ;  /* 0x0000000a0c08722b */ /* 0x002fcc0000000008 */
[----:B------:R0:W1:Y:S01]  /*0860*/  F2I.U64.F64.TRUNC R26, R8 ;  /* 0x00000008001a7311 */ /* 0x000062000030d800 */
[----:B------:R-:W-:Y:S02]  /*0870*/  IMAD.X R3, RZ, RZ, R3, P1 ;  /* 0x000000ffff037224 */ /* 0x000fe400008e0603 */
[----:B------:R-:W-:Y:S01]  /*0880*/  IMAD.X R5, RZ, RZ, R5, P0 ;  /* 0x000000ffff057224 */ /* 0x000fe200000e0605 */
[----:B------:R-:W-:Y:S06]  /*0890*/  BRA.U UP0, `(.L_x_0) ;  /* 0xfffffff9005c7547 */ /* 0x000fec000b83ffff */
[----:B------:R-:W2:Y:S01]  /*08a0*/  LDCU.64 UR4, c[0x0][0x390] ;  /* 0x00007200ff0477ac */ /* 0x000ea20008000a00 */
[----:B------:R-:W-:-:S04]  /*08b0*/  LEA R16, P0, R19, R16, 0xa ;  /* 0x0000001013107211 */ /* 0x000fc800078050ff */
[----:B------:R-:W-:Y:S02]  /*08c0*/  LEA.HI.X R19, R19, R4, RZ, 0xa, P0 ;  /* 0x0000000413137211 */ /* 0x000fe400000f54ff */
[----:B--2---:R-:W-:-:S04]  /*08d0*/  LEA R2, P0, R16, UR4, 0x3 ;  /* 0x0000000410027c11 */ /* 0x004fc8000f8018ff */
[----:B------:R-:W-:-:S05]  /*08e0*/  LEA.HI.X R3, R16, UR5, R19, 0x3, P0 ;  /* 0x0000000510037c11 */ /* 0x000fca00080f1c13 */
[----:B-1----:R-:W-:Y:S01]  /*08f0*/  STG.E.64 desc[UR8][R2.64], R26 ;  /* 0x0000001a02007986 */ /* 0x002fe2000c101b08 */
[----:B------:R-:W-:Y:S05]  /*0900*/  EXIT ;  /* 0x000000000000794d */ /* 0x000fea0003800000 */
.L_x_1:
[----:B------:R-:W-:-:S00]  /*0910*/  BRA `(.L_x_1) ;  /* 0xfffffffc00fc7947 */ /* 0x000fc0000383ffff */
[----:B------:R-:W-:-:S00]  /*0920*/  NOP ;  /* 0x0000000000007918 */ /* 0x000fc00000000000 */
        /* <DEDUP_REMOVED lines=13> */
.L_x_4:


//--------------------- .text._Z7kernel1PmS_S_    --------------------------
	.section	.text._Z7kernel1PmS_S_,"ax",@progbits
	.align	128
        .global         _Z7kernel1PmS_S_
        .type           _Z7kernel1PmS_S_,@function
        .size           _Z7kernel1PmS_S_,(.L_x_5 - _Z7kernel1PmS_S_)
        .other          _Z7kernel1PmS_S_,@"STO_CUDA_ENTRY STV_DEFAULT"
_Z7kernel1PmS_S_:
.text._Z7kernel1PmS_S_:
[----:B------:R-:W-:Y:S01]  /*0000*/  LDC R1, c[0x0][0x37c] ;  /* 0x0000df00ff017b82 */ /* 0x000fe20000000800 */
[----:B------:R-:W0:Y:S07]  /*0010*/  S2R R7, SR_TID.X ;  /* 0x0000000000077919 */ /* 0x000e2e0000002100 */
[----:B------:R-:W1:Y:S01]  /*0020*/  LDC R25, c[0x0][0x364] ;  /* 0x0000d900ff197b82 */ /* 0x000e620000000800 */
[----:B------:R-:W-:Y:S01]  /*0030*/  CS2R R18, SRZ ;  /* 0x0000000000127805 */ /* 0x000fe2000001ff00 */
[----:B------:R-:W2:Y:S01]  /*0040*/  LDCU.64 UR6, c[0x0][0x358] ;  /* 0x00006b00ff0677ac */ /* 0x000ea20008000a00 */
[----:B------:R-:W1:Y:S05]  /*0050*/  S2R R6, SR_TID.Y ;  /* 0x0000000000067919 */ /* 0x000e6a0000002200 */
[----:B------:R-:W0:Y:S08]  /*0060*/  S2UR UR5, SR_CTAID.X ;  /* 0x00000000000579c3 */ /* 0x000e300000002500 */
[----:B------:R-:W0:Y:S08]  /*0070*/  LDC R0, c[0x0][0x360] ;  /* 0x0000d800ff007b82 */ /* 0x000e300000000800 */
[----:B------:R-:W3:Y:S08]  /*0080*/  LDC.64 R2, c[0x0][0x388] ;  /* 0x0000e200ff027b82 */ /* 0x000ef00000000a00 */
[----:B------:R-:W1:Y:S08]  /*0090*/  S2UR UR4, SR_CTAID.Y ;  /* 0x00000000000479c3 */ /* 0x000e700000002600 */
[----:B------:R-:W4:Y:S01]  /*00a0*/  LDC.64 R4, c[0x0][0x380] ;  /* 0x0000e000ff047b82 */ /* 0x000f220000000a00 */
[----:B0-----:R-:W-:Y:S01]  /*00b0*/  IMAD R0, R0, UR5, R7 ;  /* 0x0000000500007c24 */ /* 0x001fe2000f8e0207 */
[----:B------:R-:W-:-:S04]  /*00c0*/  UMOV UR5, URZ ;  /* 0x000000ff00057c82 */ /* 0x000fc80008000000 */
[----:B------:R-:W-:Y:S01]  /*00d0*/  SHF.R.S32.HI R24, RZ, 0x1f, R0 ;  /* 0x0000001fff187819 */ /* 0x000fe20000011400 */
[----:B---3--:R-:W-:-:S03]  /*00e0*/  IMAD.WIDE R2, R0, 0x8, R2 ;  /* 0x0000000800027825 */ /* 0x008fc600078e0202 */
[----:B------:R-:W-:Y:S01]  /*00f0*/  IADD3 R7, P0, PT, R2, 0x8000, RZ ;  /* 0x0000800002077810 */ /* 0x000fe20007f1e0ff */
[----:B-1----:R-:W-:-:S03]  /*0100*/  IMAD R25, R25, UR4, R6 ;  /* 0x0000000419197c24 */ /* 0x002fc6000f8e0206 */
[----:B------:R-:W-:Y:S01]  /*0110*/  IADD3.X R6, PT, PT, RZ, R3, RZ, P0, !PT ;  /* 0x00000003ff067210 */ /* 0x000fe200007fe4ff */
[----:B------:R-:W-:Y:S01]  /*0120*/  UMOV UR4, URZ ;  /* 0x000000ff00047c82 */ /* 0x000fe20008000000 */
[----:B--2-4-:R-:W-:-:S07]  /*0130*/  IMAD.WIDE.U32 R2, R25, 0x2000, R4 ;  /* 0x0000200019027825 */ /* 0x014fce00078e0004 */
.L_x_2:
[----:B------:R-:W-:Y:S02]  /*0140*/  IADD3 R26, P0, PT, R2, UR4, RZ ;  /* 0x00000004021a7c10 */ /* 0x000fe4000ff1e0ff */
[----:B------:R-:W-:Y:S02]  /*0150*/  MOV R4, R7 ;  /* 0x0000000700047202 */ /* 0x000fe40000000f00 */
[----:B------:R-:W-:Y:S02]  /*0160*/  IADD3.X R27, PT, PT, R3, UR5, RZ, P0, !PT ;  /* 0x00000005031b7c10 */ /* 0x000fe400087fe4ff */
[----:B------:R-:W-:-:S03]  /*0170*/  MOV R5, R6 ;  /* 0x0000000600057202 */ /* 0x000fc60000000f00 */
[----:B------:R-:W2:Y:S04]  /*0180*/  LDG.E.64 R8, desc[UR6][R26.64] ;  /* 0x000000061a087981 */ /* 0x000ea8000c1e1b00 */
[----:B------:R-:W2:Y:S04]  /*0190*/  LDG.E.64 R6, desc[UR6][R4.64+-0x8000] ;  /* 0xff80000604067981 */ /* 0x000ea8000c1e1b00 */
[----:B------:R-:W3:Y:S04]  /*01a0*/  LDG.E.64 R10, desc[UR6][R4.64+-0x6000] ;  /* 0xffa00006040a7981 */ /* 0x000ee8000c1e1b00 */
[----:B------:R-:W3:Y:S04]  /*01b0*/  LDG.E.64 R12, desc[UR6][R26.64+0x8] ;  /* 0x000008061a0c7981 */ /* 0x000ee8000c1e1b00 */
[----:B------:R-:W4:Y:S04]  /*01c0*/  LDG.E.64 R14, desc[UR6][R4.64+-0x4000] ;  /* 0xffc00006040e7981 */ /* 0x000f28000c1e1b00 */
[----:B------:R-:W4:Y:S04]  /*01d0*/  LDG.E.64 R16, desc[UR6][R26.64+0x10] ;  /* 0x000010061a107981 */ /* 0x000f28000c1e1b00 */
[----:B------:R-:W5:Y:S01]  /*01e0*/  LDG.E.64 R22, desc[UR6][R4.64+0x76000] ;  /* 0x0760000604167981 */ /* 0x000f62000c1e1b00 */
[----:B--2---:R-:W-:-:S02]  /*01f0*/  IMAD R7, R7, R8, RZ ;  /* 0x0000000807077224 */ /* 0x004fc400078e02ff */
[----:B------:R-:W-:-:S04]  /*0200*/  IMAD.WIDE.U32 R18, R8, R6, R18 ;  /* 0x0000000608127225 */ /* 0x000fc800078e0012 */
[----:B------:R-:W-:Y:S02]  /*0210*/  IMAD R21, R9, R6, R7 ;  /* 0x0000000609157224 */ /* 0x000fe400078e0207 */
[----:B------:R-:W2:Y:S04]  /*0220*/  LDG.E.64 R6, desc[UR6][R4.64+-0x2000] ;  /* 0xffe0000604067981 */ /* 0x000ea8000c1e1b00 */
[----:B------:R-:W2:Y:S01]  /*0230*/  LDG.E.64 R8, desc[UR6][R26.64+0x18] ;  /* 0x000018061a087981 */ /* 0x000ea2000c1e1b00 */
[----:B------:R-:W-:Y:S01]  /*0240*/  IADD3 R21, PT, PT, R19, R21, RZ ;  /* 0x0000001513157210 */ /* 0x000fe20007ffe0ff */
[----:B---3--:R-:W-:Y:S01]  /*0250*/  IMAD R11, R11, R12, RZ ;  /* 0x0000000c0b0b7224 */ /* 0x008fe200078e02ff */
[----:B------:R-:W-:-:S03]  /*0260*/  MOV R20, R18 ;  /* 0x0000001200147202 */ /* 0x000fc60000000f00 */
[-C--:B------:R-:W-:Y:S02]  /*0270*/  IMAD R18, R13, R10.reuse, R11 ;  /* 0x0000000a0d127224 */ /* 0x080fe400078e020b */
[----:B------:R-:W-:Y:S02]  /*0280*/  IMAD.WIDE.U32 R20, R12, R10, R20 ;  /* 0x0000000a0c147225 */ /* 0x000fe400078e0014 */
[----:B------:R-:W3:Y:S04]  /*0290*/  LDG.E.64 R10, desc[UR6][R4.64] ;  /* 0x00000006040a7981 */ /* 0x000ee8000c1e1b00 */
[----:B------:R-:W3:Y:S01]  /*02a0*/  LDG.E.64 R12, desc[UR6][R26.64+0x20] ;  /* 0x000020061a0c7981 */ /* 0x000ee2000c1e1b00 */
[----:B------:R-:W-:Y:S01]  /*02b0*/  IADD3 R21, PT, PT, R21, R18, RZ ;  /* 0x0000001215157210 */ /* 0x000fe20007ffe0ff */
[----:B----4-:R-:W-:-:S04]  /*02c0*/  IMAD R15, R15, R16, RZ ;  /* 0x000000100f0f7224 */ /* 0x010fc800078e02ff */
[-C--:B------:R-:W-:Y:S02]  /*02d0*/  IMAD R18, R17, R14.reuse, R15 ;  /* 0x0000000e11127224 */ /* 0x080fe400078e020f */
[----:B------:R-:W-:Y:S02]  /*02e0*/  IMAD.WIDE.U32 R20, R16, R14, R20 ;  /* 0x0000000e10147225 */ /* 0x000fe400078e0014 */
[----:B------:R-:W4:Y:S04]  /*02f0*/  LDG.E.64 R14, desc[UR6][R4.64+0x2000] ;  /* 0x00200006040e7981 */ /* 0x000f28000c1e1b00 */
[----:B------:R-:W4:Y:S01]  /*0300*/  LDG.E.64 R16, desc[UR6][R26.64+0x28] ;  /* 0x000028061a107981 */ /* 0x000f22000c1e1b00 */
[----:B------:R-:W-:Y:S01]  /*0310*/  IADD3 R21, PT, PT, R21, R18, RZ ;  /* 0x0000001215157210 */ /* 0x000fe20007ffe0ff */
[----:B--2---:R-:W-:-:S02]  /*0320*/  IMAD R7, R7, R8, RZ ;  /* 0x0000000807077224 */ /* 0x004fc400078e02ff */
[----:B------:R-:W-:-:S04]  /*0330*/  IMAD.WIDE.U32 R20, R8, R6, R20 ;  /* 0x0000000608147225 */ /* 0x000fc800078e0014 */
[----:B------:R-:W-:Y:S02]  /*0340*/  IMAD R18, R9, R6, R7 ;  /* 0x0000000609127224 */ /* 0x000fe400078e0207 */
[----:B------:R-:W2:Y:S04]  /*0350*/  LDG.E.64 R6, desc[UR6][R4.64+0x4000] ;  /* 0x0040000604067981 */ /* 0x000ea8000c1e1b00 */
[----:B------:R-:W2:Y:S01]  /*0360*/  LDG.E.64 R8, desc[UR6][R26.64+0x30] ;  /* 0x000030061a087981 */ /* 0x000ea2000c1e1b00 */
[----:B------:R-:W-:Y:S01]  /*0370*/  IADD3 R21, PT, PT, R21, R18, RZ ;  /* 0x0000001215157210 */ /* 0x000fe20007ffe0ff */
[----:B---3--:R-:W-:-:S04]  /*0380*/  IMAD R11, R11, R12, RZ ;  /* 0x0000000c0b0b7224 */ /* 0x008fc800078e02ff */
        /* <DEDUP_REMOVED lines=329> */
[----:B----4-:R-:W-:Y:S01]  /*1820*/  IMAD R29, R15, R16, RZ ;  /* 0x000000100f1d7224 */ /* 0x010fe200078e02ff */
[----:B------:R-:W-:-:S02]  /*1830*/  MOV R18, R20 ;  /* 0x0000001400127202 */ /* 0x000fc40000000f00 */
[----:B------:R-:W5:Y:S01]  /*1840*/  LDG.E.64 R20, desc[UR6][R26.64+0x1f8] ;  /* 0x0001f8061a147981 */ /* 0x000f62000c1e1b00 */
[-C--:B------:R-:W-:Y:S02]  /*1850*/  IMAD R29, R17, R14.reuse, R29 ;  /* 0x0000000e111d7224 */ /* 0x080fe400078e021d */
[----:B------:R-:W-:Y:S02]  /*1860*/  IMAD.WIDE.U32 R14, R16, R14, R18 ;  /* 0x0000000e100e7225 */ /* 0x000fe400078e0012 */
[----:B------:R-:W4:Y:S04]  /*1870*/  LDG.E.64 R16, desc[UR6][R4.64+0x74000] ;  /* 0x0740000604107981 */ /* 0x000f28000c1e1b00 */
[----:B------:R-:W4:Y:S01]  /*1880*/  LDG.E.64 R18, desc[UR6][R26.64+0x1f0] ;  /* 0x0001f0061a127981 */ /* 0x000f22000c1e1b00 */
[----:B------:R-:W-:Y:S01]  /*1890*/  IADD3 R15, PT, PT, R15, R29, RZ ;  /* 0x0000001d0f0f7210 */ /* 0x000fe20007ffe0ff */
[----:B------:R-:W-:-:S04]  /*18a0*/  UIADD3 UR4, UP0, UPT, UR4, 0x200, URZ ;  /* 0x0000020004047890 */ /* 0x000fc8000ff1e0ff */
[----:B------:R-:W-:Y:S02]  /*18b0*/  UIADD3.X UR5, UPT, UPT, URZ, UR5, URZ, UP0, !UPT ;  /* 0x00000005ff057290 */ /* 0x000fe400087fe4ff */
[----:B------:R-:W-:-:S04]  /*18c0*/  UISETP.NE.U32.AND UP0, UPT, UR4, 0x2000, UPT ;  /* 0x000020000400788c */ /* 0x000fc8000bf05070 */
[----:B------:R-:W-:Y:S01]  /*18d0*/  UISETP.NE.AND.EX UP0, UPT, UR5, URZ, UPT, UP0 ;  /* 0x000000ff0500728c */ /* 0x000fe2000bf05300 */
[----:B--2---:R-:W-:-:S04]  /*18e0*/  IMAD R7, R7, R8, RZ ;  /* 0x0000000807077224 */ /* 0x004fc800078e02ff */
[-C--:B------:R-:W-:Y:S02]  /*18f0*/  IMAD R9, R9, R6.reuse, R7 ;  /* 0x0000000609097224 */ /* 0x080fe400078e0207 */
[----:B------:R-:W-:-:S05]  /*1900*/  IMAD.WIDE.U32 R6, R8, R6, R14 ;  /* 0x0000000608067225 */ /* 0x000fca00078e000e */
[----:B------:R-:W-:Y:S01]  /*1910*/  IADD3 R7, PT, PT, R7, R9, RZ ;  /* 0x0000000907077210 */ /* 0x000fe20007ffe0ff */
[----:B---3--:R-:W-:-:S04]  /*1920*/  IMAD R9, R11, R12, RZ ;  /* 0x0000000c0b097224 */ /* 0x008fc800078e02ff */
[-C--:B------:R-:W-:Y:S02]  /*1930*/  IMAD R9, R13, R10.reuse, R9 ;  /* 0x0000000a0d097224 */ /* 0x080fe400078e0209 */
[----:B------:R-:W-:-:S05]  /*1940*/  IMAD.WIDE.U32 R10, R12, R10, R6 ;  /* 0x0000000a0c0a7225 */ /* 0x000fca00078e0006 */
[----:B------:R-:W-:Y:S01]  /*1950*/  IADD3 R11, PT, PT, R11, R9, RZ ;  /* 0x000000090b0b7210 */ /* 0x000fe20007ffe0ff */
[----:B----4-:R-:W-:-:S04]  /*1960*/  IMAD R7, R17, R18, RZ ;  /* 0x0000001211077224 */ /* 0x010fc800078e02ff */
[-C--:B------:R-:W-:Y:S02]  /*1970*/  IMAD R7, R19, R16.reuse, R7 ;  /* 0x0000001013077224 */ /* 0x080fe400078e0207 */
[----:B------:R-:W-:-:S05]  /*1980*/  IMAD.WIDE.U32 R16, R18, R16, R10 ;  /* 0x0000001012107225 */ /* 0x000fca00078e000a */
[----:B------:R-:W-:Y:S01]  /*1990*/  IADD3 R17, PT, PT, R17, R7, RZ ;  /* 0x0000000711117210 */ /* 0x000fe20007ffe0ff */
[----:B-----5:R-:W-:-:S04]  /*19a0*/  IMAD R7, R23, R20, RZ ;  /* 0x0000001417077224 */ /* 0x020fc800078e02ff */
[-C--:B------:R-:W-:Y:S01]  /*19b0*/  IMAD R9, R21, R22.reuse, R7 ;  /* 0x0000001615097224 */ /* 0x080fe200078e0207 */
[----:B------:R-:W-:Y:S01]  /*19c0*/  IADD3 R7, P0, PT, R4, 0x80000, RZ ;  /* 0x0008000004077810 */ /* 0x000fe20007f1e0ff */
[----:B------:R-:W-:-:S03]  /*19d0*/  IMAD.WIDE.U32 R18, R20, R22, R16 ;  /* 0x0000001614127225 */ /* 0x000fc600078e0010 */
[----:B------:R-:W-:Y:S02]  /*19e0*/  IADD3.X R6, PT, PT, RZ, R5, RZ, P0, !PT ;  /* 0x00000005ff067210 */ /* 0x000fe400007fe4ff */
[----:B------:R-:W-:Y:S01]  /*19f0*/  IADD3 R19, PT, PT, R19, R9, RZ ;  /* 0x0000000913137210 */ /* 0x000fe20007ffe0ff */
[----:B------:R-:W-:Y:S06]  /*1a00*/  BRA.U UP0, `(.L_x_2) ;  /* 0xffffffe500cc7547 */ /* 0x000fec000b83ffff */
[----:B------:R-:W0:Y:S01]  /*1a10*/  LDCU.64 UR4, c[0x0][0x390] ;  /* 0x00007200ff0477ac */ /* 0x000e220008000a00 */
[----:B------:R-:W-:-:S04]  /*1a20*/  LEA R0, P0, R25, R0, 0xa ;  /* 0x0000000019007211 */ /* 0x000fc800078050ff */
[----:B------:R-:W-:Y:S02]  /*1a30*/  LEA.HI.X R25, R25, R24, RZ, 0xa, P0 ;  /* 0x0000001819197211 */ /* 0x000fe400000f54ff */
[----:B0-----:R-:W-:-:S04]  /*1a40*/  LEA R2, P0, R0, UR4, 0x3 ;  /* 0x0000000400027c11 */ /* 0x001fc8000f8018ff */
[----:B------:R-:W-:-:S05]  /*1a50*/  LEA.HI.X R3, R0, UR5, R25, 0x3, P0 ;  /* 0x0000000500037c11 */ /* 0x000fca00080f1c19 */
[----:B------:R-:W-:Y:S01]  /*1a60*/  STG.E.64 desc[UR6][R2.64], R18 ;  /* 0x0000001202007986 */ /* 0x000fe2000c101b06 */
[----:B------:R-:W-:Y:S05]  /*1a70*/  EXIT ;  /* 0x000000000000794d */ /* 0x000fea0003800000 */
.L_x_3:
        /* <DEDUP_REMOVED lines=16> */
.L_x_5:


//--------------------- .nv.shared._Z7kernel2PmS_S_ --------------------------
	.section	.nv.shared._Z7kernel2PmS_S_,"aw",@nobits
	.sectionflags	@""
	.align	8
.nv.shared._Z7kernel2PmS_S_:
	.zero		17408


//--------------------- .nv.shared.reserved.0     --------------------------
	.section	.nv.shared.reserved.0,"aw",@nobits
	.weak		__nv_reservedSMEM_offset_0_alias
	.size		__nv_reservedSMEM_offset_0_alias, 0, 64
	.other		__nv_reservedSMEM_offset_0_alias,@"STO_CUDA_RESERVED_SHARED STV_DEFAULT"
__nv_reservedSMEM_offset_0_alias:
	.zero		0
	.zero		64


//--------------------- .nv.constant0._Z7kernel2PmS_S_ --------------------------
	.section	.nv.constant0._Z7kernel2PmS_S_,"a",@progbits
	.sectionflags	@""
	.align	4
.nv.constant0._Z7kernel2PmS_S_:
	.zero		920


//--------------------- .nv.constant0._Z7kernel1PmS_S_ --------------------------
	.section	.nv.constant0._Z7kernel1PmS_S_,"a",@progbits
	.sectionflags	@""
	.align	4
.nv.constant0._Z7kernel1PmS_S_:
	.zero		920


//--------------------- SYMBOLS --------------------------

	.type		.nv.reservedSmem.offset0,@object
	.size		.nv.reservedSmem.offset0,0x4
	.type		.nv.reservedSmem.cap,@object
	.size		.nv.reservedSmem.cap,0x4
